	.headerflags	@"EF_CUDA_TEXMODE_UNIFIED EF_CUDA_64BIT_ADDRESS EF_CUDA_ACCELERATORS EF_CUDA_SM90 EF_CUDA_VIRTUAL_SM(EF_CUDA_SM90)"
	.elftype	@"ET_EXEC"


//--------------------- .nv.info                  --------------------------
	.section	.nv.info,"",@"SHT_CUDA_INFO"
	.align	4


	//----- nvinfo : EIATTR_REGCOUNT
	.align		4
        /*0000*/ 	.byte	0x04, 0x2f
        /*0002*/ 	.short	(.L_3 - .L_2)
	.align		4
.L_2:
        /*0004*/ 	.word	index@(triton_poi_fused__native_batch_norm_legit_no_training_relu_1)
        /*0008*/ 	.word	0x00000011


	//----- nvinfo : EIATTR_MIN_STACK_SIZE
	.align		4
.L_3:
        /*000c*/ 	.byte	0x04, 0x12
        /*000e*/ 	.short	(.L_5 - .L_4)
	.align		4
.L_4:
        /*0010*/ 	.word	index@(triton_poi_fused__native_batch_norm_legit_no_training_relu_1)
        /*0014*/ 	.word	0x00000000


	//----- nvinfo : EIATTR_FRAME_SIZE
	.align		4
.L_5:
        /*0018*/ 	.byte	0x04, 0x11
        /*001a*/ 	.short	(.L_7 - .L_6)
	.align		4
.L_6:
        /*001c*/ 	.word	index@(triton_poi_fused__native_batch_norm_legit_no_training_relu_1)
        /*0020*/ 	.word	0x00000000


	//----- nvinfo : EIATTR_MIN_STACK_SIZE
	.align		4
.L_7:
        /*0024*/ 	.byte	0x04, 0x12
        /*0026*/ 	.short	(.L_9 - .L_8)
	.align		4
.L_8:
        /*0028*/ 	.word	index@(triton_poi_fused__native_batch_norm_legit_no_training_relu_1)
        /*002c*/ 	.word	0x00000000
.L_9:


//--------------------- .nv.info.triton_poi_fused__native_batch_norm_legit_no_training_relu_1 --------------------------
	.section	.nv.info.triton_poi_fused__native_batch_norm_legit_no_training_relu_1,"",@"SHT_CUDA_INFO"
	.sectionflags	@""
	.align	4


	//----- nvinfo : EIATTR_CUDA_API_VERSION
	.align		4
        /*0000*/ 	.byte	0x04, 0x37
        /*0002*/ 	.short	(.L_11 - .L_10)
.L_10:
        /*0004*/ 	.word	0x0000007c


	//----- nvinfo : EIATTR_KPARAM_INFO
	.align		4
.L_11:
        /*0008*/ 	.byte	0x04, 0x17
        /*000a*/ 	.short	(.L_13 - .L_12)
.L_12:
        /*000c*/ 	.word	0x00000000
        /*0010*/ 	.short	0x0006
        /*0012*/ 	.short	0x0030
        /*0014*/ 	.byte	0x00, 0xf0, 0x11, 0x00


	//----- nvinfo : EIATTR_KPARAM_INFO
	.align		4
.L_13:
        /*0018*/ 	.byte	0x04, 0x17
        /*001a*/ 	.short	(.L_15 - .L_14)
.L_14:
        /*001c*/ 	.word	0x00000000
        /*0020*/ 	.short	0x0005
        /*0022*/ 	.short	0x0028
        /*0024*/ 	.byte	0x00, 0xf4, 0x21, 0x00


	//----- nvinfo : EIATTR_KPARAM_INFO
	.align		4
.L_15:
        /*0028*/ 	.byte	0x04, 0x17
        /*002a*/ 	.short	(.L_17 - .L_16)
.L_16:
        /*002c*/ 	.word	0x00000000
        /*0030*/ 	.short	0x0004
        /*0032*/ 	.short	0x0020
        /*0034*/ 	.byte	0x00, 0xf4, 0x21, 0x00


	//----- nvinfo : EIATTR_KPARAM_INFO
	.align		4
.L_17:
        /*0038*/ 	.byte	0x04, 0x17
        /*003a*/ 	.short	(.L_19 - .L_18)
.L_18:
        /*003c*/ 	.word	0x00000000
        /*0040*/ 	.short	0x0003
        /*0042*/ 	.short	0x0018
        /*0044*/ 	.byte	0x00, 0xf4, 0x21, 0x00


	//----- nvinfo : EIATTR_KPARAM_INFO
	.align		4
.L_19:
        /*0048*/ 	.byte	0x04, 0x17
        /*004a*/ 	.short	(.L_21 - .L_20)
.L_20:
        /*004c*/ 	.word	0x00000000
        /*0050*/ 	.short	0x0002
        /*0052*/ 	.short	0x0010
        /*0054*/ 	.byte	0x00, 0xf4, 0x21, 0x00


	//----- nvinfo : EIATTR_KPARAM_INFO
	.align		4
.L_21:
        /*0058*/ 	.byte	0x04, 0x17
        /*005a*/ 	.short	(.L_23 - .L_22)
.L_22:
        /*005c*/ 	.word	0x00000000
        /*0060*/ 	.short	0x0001
        /*0062*/ 	.short	0x0008
        /*0064*/ 	.byte	0x00, 0xf4, 0x21, 0x00


	//----- nvinfo : EIATTR_KPARAM_INFO
	.align		4
.L_23:
        /*0068*/ 	.byte	0x04, 0x17
        /*006a*/ 	.short	(.L_25 - .L_24)
.L_24:
        /*006c*/ 	.word	0x00000000
        /*0070*/ 	.short	0x0000
        /*0072*/ 	.short	0x0000
        /*0074*/ 	.byte	0x00, 0xf4, 0x21, 0x00


	//----- nvinfo : EIATTR_SPARSE_MMA_MASK
	.align		4
.L_25:
        /*0078*/ 	.byte	0x03, 0x50
        /*007a*/ 	.short	0x0000


	//----- nvinfo : EIATTR_MAXREG_COUNT
	.align		4
        /*007c*/ 	.byte	0x03, 0x1b
        /*007e*/ 	.short	0x00ff


	//----- nvinfo : EIATTR_EXIT_INSTR_OFFSETS
	.align		4
        /*0080*/ 	.byte	0x04, 0x1c
        /*0082*/ 	.short	(.L_27 - .L_26)


	//   ....[0]....
.L_26:
        /*0084*/ 	.word	0x00000350


	//----- nvinfo : EIATTR_REQNTID
	.align		4
.L_27:
        /*0088*/ 	.byte	0x04, 0x10
        /*008a*/ 	.short	(.L_29 - .L_28)
.L_28:
        /*008c*/ 	.word	0x00000080
        /*0090*/ 	.word	0x00000001
        /*0094*/ 	.word	0x00000001


	//----- nvinfo : EIATTR_CBANK_PARAM_SIZE
	.align		4
.L_29:
        /*0098*/ 	.byte	0x03, 0x19
        /*009a*/ 	.short	0x0034


	//----- nvinfo : EIATTR_PARAM_CBANK
	.align		4
        /*009c*/ 	.byte	0x04, 0x0a
        /*009e*/ 	.short	(.L_31 - .L_30)
	.align		4
.L_30:
        /*00a0*/ 	.word	index@(.nv.constant0.triton_poi_fused__native_batch_norm_legit_no_training_relu_1)
        /*00a4*/ 	.short	0x0210
        /*00a6*/ 	.short	0x0034


	//----- nvinfo : EIATTR_SW_WAR
	.align		4
.L_31:
        /*00a8*/ 	.byte	0x04, 0x36
        /*00aa*/ 	.short	(.L_33 - .L_32)
.L_32:
        /*00ac*/ 	.word	0x00000008
.L_33:


//--------------------- .nv.callgraph             --------------------------
	.section	.nv.callgraph,"",@"SHT_CUDA_CALLGRAPH"
	.align	4
	.sectionentsize	8
	.align		4
        /*0000*/ 	.word	0x00000000
	.align		4
        /*0004*/ 	.word	0xffffffff
	.align		4
        /*0008*/ 	.word	0x00000000
	.align		4
        /*000c*/ 	.word	0xfffffffe
	.align		4
        /*0010*/ 	.word	0x00000000
	.align		4
        /*0014*/ 	.word	0xfffffffd
	.align		4
        /*0018*/ 	.word	0x00000000
	.align		4
        /*001c*/ 	.word	0xfffffffc


//--------------------- .nv.constant4             --------------------------
	.section	.nv.constant4,"a",@progbits
	.align	8
	.align		8
.nv.constant4:
        /*0000*/ 	.dword	_$_str
	.align		8
        /*0008*/ 	.dword	_$_str_$_2


//--------------------- .text.triton_poi_fused__native_batch_norm_legit_no_training_relu_1 --------------------------
	.section	.text.triton_poi_fused__native_batch_norm_legit_no_training_relu_1,"ax",@progbits
	.align	128
        .global         triton_poi_fused__native_batch_norm_legit_no_training_relu_1
        .type           triton_poi_fused__native_batch_norm_legit_no_training_relu_1,@function
        .size           triton_poi_fused__native_batch_norm_legit_no_training_relu_1,(.L_x_1 - triton_poi_fused__native_batch_norm_legit_no_training_relu_1)
        .other          triton_poi_fused__native_batch_norm_legit_no_training_relu_1,@"STO_CUDA_ENTRY STV_DEFAULT"
triton_poi_fused__native_batch_norm_legit_no_training_relu_1:
.text.triton_poi_fused__native_batch_norm_legit_no_training_relu_1:
[----:B------:R-:W-:Y:S01]  /*0000*/  LDC R1, c[0x0][0x28] ;  /* 0x00000a00ff017b82 */ /* 0x000fe20000000800 */
[----:B------:R-:W1:Y:S07]  /*0010*/  S2R R0, SR_TID.X ;  /* 0x0000000000007919 */ /* 0x000e6e0000002100 */
[----:B------:R-:W2:Y:S01]  /*0020*/  LDC.64 R6, c[0x0][0x220] ;  /* 0x00008800ff067b82 */ /* 0x000ea20000000a00 */
[----:B------:R-:W-:Y:S01]  /*0030*/  ULDC.64 UR4, c[0x0][0x208] ;  /* 0x0000820000047ab9 */ /* 0x000fe20000000a00 */
[----:B------:R-:W3:Y:S06]  /*0040*/  S2R R5, SR_CTAID.X ;  /* 0x0000000000057919 */ /* 0x000eec0000002500 */
[----:B------:R-:W4:Y:S08]  /*0050*/  LDC.64 R8, c[0x0][0x228] ;  /* 0x00008a00ff087b82 */ /* 0x000f300000000a00 */
[----:B------:R-:W5:Y:S01]  /*0060*/  LDC.64 R10, c[0x0][0x230] ;  /* 0x00008c00ff0a7b82 */ /* 0x000f620000000a00 */
[----:B-1----:R-:W-:-:S02]  /*0070*/  SHF.L.U32 R0, R0, 0x1, RZ ;  /* 0x0000000100007819 */ /* 0x002fc400000006ff */
[----:B---3--:R-:W-:Y:S02]  /*0080*/  SHF.R.S32.HI R3, RZ, 0x17, R5 ;  /* 0x00000017ff037819 */ /* 0x008fe40000011405 */
[----:B------:R-:W-:Y:S02]  /*0090*/  LOP3.LUT R0, R0, 0xfe, RZ, 0xc0, !PT ;  /* 0x000000fe00007812 */ /* 0x000fe400078ec0ff */
[----:B------:R-:W-:Y:S02]  /*00a0*/  SGXT R3, R3, 0x1 ;  /* 0x000000010303781a */ /* 0x000fe40000000200 */
[----:B------:R-:W-:Y:S02]  /*00b0*/  LEA R0, R5, R0, 0x8 ;  /* 0x0000000005007211 */ /* 0x000fe400078e40ff */
[----:B------:R-:W1:Y:S02]  /*00c0*/  LDC.64 R4, c[0x0][0x218] ;  /* 0x00008600ff047b82 */ /* 0x000e640000000a00 */
[----:B------:R-:W-:-:S04]  /*00d0*/  LEA.HI R3, R3, R0, RZ, 0x6 ;  /* 0x0000000003037211 */ /* 0x000fc800078f30ff */
[----:B------:R-:W-:-:S04]  /*00e0*/  SHF.R.S32.HI R3, RZ, 0x6, R3 ;  /* 0x00000006ff037819 */ /* 0x000fc80000011403 */
[----:B------:R-:W-:-:S04]  /*00f0*/  LEA.HI R2, R3, R3, RZ, 0x4 ;  /* 0x0000000303027211 */ /* 0x000fc800078f20ff */
[----:B------:R-:W-:-:S04]  /*0100*/  LOP3.LUT R2, R2, 0xfffffff0, RZ, 0xc0, !PT ;  /* 0xfffffff002027812 */ /* 0x000fc800078ec0ff */
[----:B------:R-:W-:Y:S02]  /*0110*/  IADD3 R13, R3, -R2, RZ ;  /* 0x80000002030d7210 */ /* 0x000fe40007ffe0ff */
[----:B------:R-:W3:Y:S03]  /*0120*/  LDC.64 R2, c[0x0][0x210] ;  /* 0x00008400ff027b82 */ /* 0x000ee60000000a00 */
[----:B--2---:R-:W-:-:S06]  /*0130*/  IMAD.WIDE R6, R13, 0x4, R6 ;  /* 0x000000040d067825 */ /* 0x004fcc00078e0206 */
[----:B------:R-:W2:Y:S01]  /*0140*/  LDG.E.EL R6, desc[UR4][R6.64] ;  /* 0x0000000406067981 */ /* 0x000ea2000c2e1900 */
[----:B-1----:R-:W-:-:S05]  /*0150*/  IMAD.WIDE R4, R13, 0x4, R4 ;  /* 0x000000040d047825 */ /* 0x002fca00078e0204 */
[----:B------:R1:W2:Y:S01]  /*0160*/  LDG.E.EL R12, desc[UR4][R4.64] ;  /* 0x00000004040c7981 */ /* 0x0002a2000c2e1900 */
[----:B---3--:R-:W-:Y:S01]  /*0170*/  IMAD.WIDE R2, R0, 0x4, R2 ;  /* 0x0000000400027825 */ /* 0x008fe200078e0202 */
[----:B------:R-:W-:Y:S01]  /*0180*/  HFMA2.MMA R14, -RZ, RZ, 1.625, 0 ;  /* 0x3e800000ff0e7435 */ /* 0x000fe200000001ff */
[----:B-1----:R-:W1:Y:S04]  /*0190*/  LDC.64 R4, c[0x0][0x238] ;  /* 0x00008e00ff047b82 */ /* 0x002e680000000a00 */
[----:B------:R-:W3:Y:S01]  /*01a0*/  LDG.E.64 R2, desc[UR4][R2.64] ;  /* 0x0000000402027981 */ /* 0x000ee2000c1e1b00 */
[----:B----4-:R-:W-:-:S04]  /*01b0*/  IMAD.WIDE R8, R13, 0x4, R8 ;  /* 0x000000040d087825 */ /* 0x010fc800078e0208 */
[----:B-----5:R-:W-:Y:S02]  /*01c0*/  IMAD.WIDE R10, R13, 0x4, R10 ;  /* 0x000000040d0a7825 */ /* 0x020fe400078e020a */
[----:B------:R-:W4:Y:S04]  /*01d0*/  LDG.E.EL R8, desc[UR4][R8.64] ;  /* 0x0000000408087981 */ /* 0x000f28000c2e1900 */
[----:B------:R-:W4:Y:S01]  /*01e0*/  LDG.E.EL R11, desc[UR4][R10.64] ;  /* 0x000000040a0b7981 */ /* 0x000f22000c2e1900 */
[----:B-1----:R-:W-:-:S04]  /*01f0*/  IMAD.WIDE R4, R0, 0x4, R4 ;  /* 0x0000000400047825 */ /* 0x002fc800078e0204 */
[----:B--2---:R-:W-:-:S04]  /*0200*/  FADD R6, R6, 9.9999997473787516356e-06 ;  /* 0x3727c5ac06067421 */ /* 0x004fc80000000000 */
[----:B------:R-:W1:Y:S02]  /*0210*/  MUFU.SQRT R7, R6 ;  /* 0x0000000600077308 */ /* 0x000e640000002000 */
[C---:B-1----:R-:W-:Y:S02]  /*0220*/  FSETP.GT.AND P0, PT, R7.reuse, 8.50705917302346158658e+37, PT ;  /* 0x7e8000000700780b */ /* 0x042fe40003f04000 */
[----:B------:R-:W-:-:S11]  /*0230*/  FSETP.GEU.AND P1, PT, R7, 1.175494350822287508e-38, PT ;  /* 0x008000000700780b */ /* 0x000fd60003f2e000 */
[----:B------:R-:W-:-:S04]  /*0240*/  @P0 FMUL R7, R7, 0.25 ;  /* 0x3e80000007070820 */ /* 0x000fc80000400000 */
[----:B------:R-:W-:-:S06]  /*0250*/  @!P1 FMUL R7, R7, 16777216 ;  /* 0x4b80000007079820 */ /* 0x000fcc0000400000 */
[----:B------:R-:W1:Y:S01]  /*0260*/  MUFU.RCP R7, R7 ;  /* 0x0000000700077308 */ /* 0x000e620000001000 */
[----:B------:R-:W-:Y:S01]  /*0270*/  FSEL R14, R14, 1, P0 ;  /* 0x3f8000000e0e7808 */ /* 0x000fe20000000000 */
[----:B---3--:R-:W-:-:S04]  /*0280*/  FADD R2, R2, -R12 ;  /* 0x8000000c02027221 */ /* 0x008fc80000000000 */
[----:B------:R-:W-:Y:S01]  /*0290*/  @!P1 FMUL R14, R14, 16777216 ;  /* 0x4b8000000e0e9820 */ /* 0x000fe20000400000 */
[----:B------:R-:W-:-:S03]  /*02a0*/  FADD R3, R3, -R12 ;  /* 0x8000000c03037221 */ /* 0x000fc60000000000 */
[----:B-1----:R-:W-:-:S04]  /*02b0*/  FMUL R14, R7, R14 ;  /* 0x0000000e070e7220 */ /* 0x002fc80000400000 */
[-C--:B------:R-:W-:Y:S01]  /*02c0*/  FMUL R2, R2, R14.reuse ;  /* 0x0000000e02027220 */ /* 0x080fe20000400000 */
[----:B------:R-:W-:-:S03]  /*02d0*/  FMUL R14, R3, R14 ;  /* 0x0000000e030e7220 */ /* 0x000fc60000400000 */
[C-C-:B----4-:R-:W-:Y:S01]  /*02e0*/  FFMA R2, R8.reuse, R2, R11.reuse ;  /* 0x0000000208027223 */ /* 0x150fe2000000000b */
[----:B------:R-:W-:-:S04]  /*02f0*/  FFMA R14, R8, R14, R11 ;  /* 0x0000000e080e7223 */ /* 0x000fc8000000000b */
[----:B------:R-:W-:Y:S02]  /*0300*/  FSETP.GEU.AND P0, PT, R2, RZ, PT ;  /* 0x000000ff0200720b */ /* 0x000fe40003f0e000 */
[----:B------:R-:W-:Y:S02]  /*0310*/  FSETP.GEU.AND P1, PT, R14, RZ, PT ;  /* 0x000000ff0e00720b */ /* 0x000fe40003f2e000 */
[----:B------:R-:W-:Y:S02]  /*0320*/  FSEL R2, R2, RZ, P0 ;  /* 0x000000ff02027208 */ /* 0x000fe40000000000 */
[----:B------:R-:W-:-:S05]  /*0330*/  FSEL R3, R14, RZ, P1 ;  /* 0x000000ff0e037208 */ /* 0x000fca0000800000 */
[----:B------:R-:W-:Y:S01]  /*0340*/  STG.E.64 desc[UR4][R4.64], R2 ;  /* 0x0000000204007986 */ /* 0x000fe2000c101b04 */
[----:B------:R-:W-:Y:S05]  /*0350*/  EXIT ;  /* 0x000000000000794d */ /* 0x000fea0003800000 */
.L_x_0:
[----:B------:R-:W-:-:S00]  /*0360*/  BRA `(.L_x_0) ;  /* 0xfffffffc00fc7947 */ /* 0x000fc0000383ffff */
[----:B------:R-:W-:-:S00]  /*0370*/  NOP ;  /* 0x0000000000007918 */ /* 0x000fc00000000000 */
        /* <DEDUP_REMOVED lines=8> */
.L_x_1:


//--------------------- .nv.global.init           --------------------------
	.section	.nv.global.init,"aw",@progbits
.nv.global.init:
	.type		_$_str,@object
	.size		_$_str,(_$_str_$_2 - _$_str)
_$_str:
        /*0000*/ 	.byte	0x5f, 0x5f, 0x43, 0x55, 0x44, 0x41, 0x5f, 0x46, 0x54, 0x5a, 0x00
	.type		_$_str_$_2,@object
	.size		_$_str_$_2,(.L_1 - _$_str_$_2)
_$_str_$_2:
        /*000b*/ 	.byte	0x5f, 0x5f, 0x43, 0x55, 0x44, 0x41, 0x5f, 0x50, 0x52, 0x45, 0x43, 0x5f, 0x53, 0x51, 0x52, 0x54
        /*001b*/ 	.byte	0x00
.L_1:


//--------------------- .nv.constant0.triton_poi_fused__native_batch_norm_legit_no_training_relu_1 --------------------------
	.section	.nv.constant0.triton_poi_fused__native_batch_norm_legit_no_training_relu_1,"a",@progbits
	.sectionflags	@""
	.align	4
.nv.constant0.triton_poi_fused__native_batch_norm_legit_no_training_relu_1:
	.zero		580
